//
// Generated by NVIDIA NVVM Compiler
//
// Compiler Build ID: CL-36424714
// Cuda compilation tools, release 13.0, V13.0.88
// Based on NVVM 20.0.0
//

.version 9.0
.target sm_100
.address_size 64

	// .globl	_Z8multiplyPiS_S_
.extern .func  (.param .b32 func_retval0) vprintf
(
	.param .b64 vprintf_param_0,
	.param .b64 vprintf_param_1
)
;
.global .align 1 .b8 $str[14] = {37, 100, 32, 120, 32, 37, 100, 32, 61, 32, 37, 100, 10};

.visible .entry _Z8multiplyPiS_S_(
	.param .u64 .ptr .align 1 _Z8multiplyPiS_S__param_0,
	.param .u64 .ptr .align 1 _Z8multiplyPiS_S__param_1,
	.param .u64 .ptr .align 1 _Z8multiplyPiS_S__param_2
)
{
	.local .align 8 .b8 	__local_depot0[16];
	.reg .b64 	%SP;
	.reg .b64 	%SPL;
	.reg .pred 	%p<2>;
	.reg .b32 	%r<57>;
	.reg .b64 	%rd<12>;

	mov.u64 	%SPL, __local_depot0;
	cvta.local.u64 	%SP, %SPL;
	ld.param.u64 	%rd1, [_Z8multiplyPiS_S__param_0];
	ld.param.u64 	%rd2, [_Z8multiplyPiS_S__param_2];
	mov.u32 	%r2, %tid.x;
	mov.u32 	%r3, %ctaid.x;
	mov.u32 	%r4, %ntid.x;
	mad.lo.s32 	%r1, %r3, %r4, %r2;
	setp.gt.s32 	%p1, %r1, 9;
	@%p1 bra 	$L__BB0_2;
	add.u64 	%rd3, %SP, 0;
	add.u64 	%rd4, %SPL, 0;
	cvta.to.global.u64 	%rd5, %rd1;
	cvta.to.global.u64 	%rd6, %rd2;
	mul.wide.s32 	%rd7, %r1, 4;
	add.s64 	%rd8, %rd5, %rd7;
	add.s64 	%rd9, %rd6, %rd7;
	ld.global.u32 	%r5, [%rd8];
	st.global.u32 	[%rd9], %r5;
	mov.b32 	%r6, 1;
	st.local.v2.u32 	[%rd4], {%r5, %r6};
	st.local.u32 	[%rd4+8], %r5;
	mov.u64 	%rd10, $str;
	cvta.global.u64 	%rd11, %rd10;
	{ // callseq 0, 0
	.param .b64 param0;
	st.param.b64 	[param0], %rd11;
	.param .b64 param1;
	st.param.b64 	[param1], %rd3;
	.param .b32 retval0;
	call.uni (retval0), 
	vprintf, 
	(
	param0, 
	param1
	);
	ld.param.b32 	%r7, [retval0];
	} // callseq 0
	ld.global.u32 	%r9, [%rd8];
	shl.b32 	%r10, %r9, 1;
	st.global.u32 	[%rd9], %r10;
	ld.global.u32 	%r11, [%rd8];
	mov.b32 	%r12, 2;
	st.local.v2.u32 	[%rd4], {%r11, %r12};
	st.local.u32 	[%rd4+8], %r10;
	{ // callseq 1, 0
	.param .b64 param0;
	st.param.b64 	[param0], %rd11;
	.param .b64 param1;
	st.param.b64 	[param1], %rd3;
	.param .b32 retval0;
	call.uni (retval0), 
	vprintf, 
	(
	param0, 
	param1
	);
	ld.param.b32 	%r13, [retval0];
	} // callseq 1
	ld.global.u32 	%r15, [%rd8];
	mul.lo.s32 	%r16, %r15, 3;
	st.global.u32 	[%rd9], %r16;
	ld.global.u32 	%r17, [%rd8];
	mov.b32 	%r18, 3;
	st.local.v2.u32 	[%rd4], {%r17, %r18};
	st.local.u32 	[%rd4+8], %r16;
	{ // callseq 2, 0
	.param .b64 param0;
	st.param.b64 	[param0], %rd11;
	.param .b64 param1;
	st.param.b64 	[param1], %rd3;
	.param .b32 retval0;
	call.uni (retval0), 
	vprintf, 
	(
	param0, 
	param1
	);
	ld.param.b32 	%r19, [retval0];
	} // callseq 2
	ld.global.u32 	%r21, [%rd8];
	shl.b32 	%r22, %r21, 2;
	st.global.u32 	[%rd9], %r22;
	ld.global.u32 	%r23, [%rd8];
	mov.b32 	%r24, 4;
	st.local.v2.u32 	[%rd4], {%r23, %r24};
	st.local.u32 	[%rd4+8], %r22;
	{ // callseq 3, 0
	.param .b64 param0;
	st.param.b64 	[param0], %rd11;
	.param .b64 param1;
	st.param.b64 	[param1], %rd3;
	.param .b32 retval0;
	call.uni (retval0), 
	vprintf, 
	(
	param0, 
	param1
	);
	ld.param.b32 	%r25, [retval0];
	} // callseq 3
	ld.global.u32 	%r27, [%rd8];
	mul.lo.s32 	%r28, %r27, 5;
	st.global.u32 	[%rd9], %r28;
	ld.global.u32 	%r29, [%rd8];
	mov.b32 	%r30, 5;
	st.local.v2.u32 	[%rd4], {%r29, %r30};
	st.local.u32 	[%rd4+8], %r28;
	{ // callseq 4, 0
	.param .b64 param0;
	st.param.b64 	[param0], %rd11;
	.param .b64 param1;
	st.param.b64 	[param1], %rd3;
	.param .b32 retval0;
	call.uni (retval0), 
	vprintf, 
	(
	param0, 
	param1
	);
	ld.param.b32 	%r31, [retval0];
	} // callseq 4
	ld.global.u32 	%r33, [%rd8];
	mul.lo.s32 	%r34, %r33, 6;
	st.global.u32 	[%rd9], %r34;
	ld.global.u32 	%r35, [%rd8];
	mov.b32 	%r36, 6;
	st.local.v2.u32 	[%rd4], {%r35, %r36};
	st.local.u32 	[%rd4+8], %r34;
	{ // callseq 5, 0
	.param .b64 param0;
	st.param.b64 	[param0], %rd11;
	.param .b64 param1;
	st.param.b64 	[param1], %rd3;
	.param .b32 retval0;
	call.uni (retval0), 
	vprintf, 
	(
	param0, 
	param1
	);
	ld.param.b32 	%r37, [retval0];
	} // callseq 5
	ld.global.u32 	%r39, [%rd8];
	mul.lo.s32 	%r40, %r39, 7;
	st.global.u32 	[%rd9], %r40;
	ld.global.u32 	%r41, [%rd8];
	mov.b32 	%r42, 7;
	st.local.v2.u32 	[%rd4], {%r41, %r42};
	st.local.u32 	[%rd4+8], %r40;
	{ // callseq 6, 0
	.param .b64 param0;
	st.param.b64 	[param0], %rd11;
	.param .b64 param1;
	st.param.b64 	[param1], %rd3;
	.param .b32 retval0;
	call.uni (retval0), 
	vprintf, 
	(
	param0, 
	param1
	);
	ld.param.b32 	%r43, [retval0];
	} // callseq 6
	ld.global.u32 	%r45, [%rd8];
	shl.b32 	%r46, %r45, 3;
	st.global.u32 	[%rd9], %r46;
	ld.global.u32 	%r47, [%rd8];
	mov.b32 	%r48, 8;
	st.local.v2.u32 	[%rd4], {%r47, %r48};
	st.local.u32 	[%rd4+8], %r46;
	{ // callseq 7, 0
	.param .b64 param0;
	st.param.b64 	[param0], %rd11;
	.param .b64 param1;
	st.param.b64 	[param1], %rd3;
	.param .b32 retval0;
	call.uni (retval0), 
	vprintf, 
	(
	param0, 
	param1
	);
	ld.param.b32 	%r49, [retval0];
	} // callseq 7
	ld.global.u32 	%r51, [%rd8];
	mul.lo.s32 	%r52, %r51, 9;
	st.global.u32 	[%rd9], %r52;
	ld.global.u32 	%r53, [%rd8];
	mov.b32 	%r54, 9;
	st.local.v2.u32 	[%rd4], {%r53, %r54};
	st.local.u32 	[%rd4+8], %r52;
	{ // callseq 8, 0
	.param .b64 param0;
	st.param.b64 	[param0], %rd11;
	.param .b64 param1;
	st.param.b64 	[param1], %rd3;
	.param .b32 retval0;
	call.uni (retval0), 
	vprintf, 
	(
	param0, 
	param1
	);
	ld.param.b32 	%r55, [retval0];
	} // callseq 8
$L__BB0_2:
	ret;

}


// ===== COMPILED SASS (sm_100) =====

	.target	sm_100

	.elftype	@"ET_EXEC"


//--------------------- .note.nv.tkinfo           --------------------------
	.section	.note.nv.tkinfo,"",@"SHT_NOTE"
	.sectionflags	@"SHF_NOTE_NV_TKINFO"
	.tkinfo
        /*0018*/ 	.word	0x00000002
        /*0030*/ 	.string	""
        /*0030*/ 	.string	"ptxas"
        /*0030*/ 	.string	"Cuda compilation tools, release 13.0, V13.0.88"
        /*0030*/ 	.string	"Build cuda_13.0.r13.0/compiler.36424714_0"
        /*0030*/ 	.string	"-arch sm_100 -m 64 "



//--------------------- .note.nv.cuinfo           --------------------------
	.section	.note.nv.cuinfo,"",@"SHT_NOTE"
	.sectionflags	@"SHF_NOTE_NV_CUINFO"
        /*0018*/ 	.short	0x0002
        /*001a*/ 	.short	0x0064
        /*001c*/ 	.short	0x0082
	.zero		2


//--------------------- .nv.info                  --------------------------
	.section	.nv.info,"",@"SHT_CUDA_INFO"
	.align	4


	//----- nvinfo : EIATTR_REGCOUNT
	.align		4
        /*0000*/ 	.byte	0x04, 0x2f
        /*0002*/ 	.short	(.L_2 - .L_1)
	.align		4
.L_1:
        /*0004*/ 	.word	index@(_Z8multiplyPiS_S_)
        /*0008*/ 	.word	0x0000001a


	//----- nvinfo : EIATTR_FRAME_SIZE
	.align		4
.L_2:
        /*000c*/ 	.byte	0x04, 0x11
        /*000e*/ 	.short	(.L_4 - .L_3)
	.align		4
.L_3:
        /*0010*/ 	.word	index@(_Z8multiplyPiS_S_)
        /*0014*/ 	.word	0x00000010


	//----- nvinfo : EIATTR_MIN_STACK_SIZE
	.align		4
.L_4:
        /*0018*/ 	.byte	0x04, 0x12
        /*001a*/ 	.short	(.L_6 - .L_5)
	.align		4
.L_5:
        /*001c*/ 	.word	index@(_Z8multiplyPiS_S_)
        /*0020*/ 	.word	0x00000010
.L_6:


//--------------------- .nv.compat                --------------------------
	.section	.nv.compat,"",@"SHT_CUDA_COMPAT_INFO"
	.align	4
        /*0000*/ 	.byte	0x02, 0x09, 0x00, 0x00, 0x02, 0x02, 0x01, 0x00, 0x02, 0x05, 0x05, 0x00, 0x03, 0x07, 0x01, 0x01
        /*0010*/ 	.byte	0x02, 0x03, 0x00, 0x00, 0x02, 0x06, 0x01, 0x00, 0x04, 0x0b, 0x08, 0x00, 0x09, 0x00, 0x00, 0x00
        /*0020*/ 	.byte	0x00, 0x00, 0x00, 0x00


//--------------------- .nv.info._Z8multiplyPiS_S_ --------------------------
	.section	.nv.info._Z8multiplyPiS_S_,"",@"SHT_CUDA_INFO"
	.sectionflags	@""
	.align	4


	//----- nvinfo : EIATTR_CUDA_API_VERSION
	.align		4
        /*0000*/ 	.byte	0x04, 0x37
        /*0002*/ 	.short	(.L_8 - .L_7)
.L_7:
        /*0004*/ 	.word	0x00000082


	//----- nvinfo : EIATTR_KPARAM_INFO
	.align		4
.L_8:
        /*0008*/ 	.byte	0x04, 0x17
        /*000a*/ 	.short	(.L_10 - .L_9)
.L_9:
        /*000c*/ 	.word	0x00000000
        /*0010*/ 	.short	0x0002
        /*0012*/ 	.short	0x0010
        /*0014*/ 	.byte	0x00, 0xf5, 0x21, 0x00


	//----- nvinfo : EIATTR_KPARAM_INFO
	.align		4
.L_10:
        /*0018*/ 	.byte	0x04, 0x17
        /*001a*/ 	.short	(.L_12 - .L_11)
.L_11:
        /*001c*/ 	.word	0x00000000
        /*0020*/ 	.short	0x0001
        /*0022*/ 	.short	0x0008
        /*0024*/ 	.byte	0x00, 0xf5, 0x21, 0x00


	//----- nvinfo : EIATTR_KPARAM_INFO
	.align		4
.L_12:
        /*0028*/ 	.byte	0x04, 0x17
        /*002a*/ 	.short	(.L_14 - .L_13)
.L_13:
        /*002c*/ 	.word	0x00000000
        /*0030*/ 	.short	0x0000
        /*0032*/ 	.short	0x0000
        /*0034*/ 	.byte	0x00, 0xf5, 0x21, 0x00


	//----- nvinfo : EIATTR_SPARSE_MMA_MASK
	.align		4
.L_14:
        /*0038*/ 	.byte	0x03, 0x50
        /*003a*/ 	.short	0x0000


	//----- nvinfo : EIATTR_MAXREG_COUNT
	.align		4
        /*003c*/ 	.byte	0x03, 0x1b
        /*003e*/ 	.short	0x00ff


	//----- nvinfo : EIATTR_EXTERNS
	.align		4
        /*0040*/ 	.byte	0x04, 0x0f
        /*0042*/ 	.short	(.L_16 - .L_15)


	//   ....[0]....
	.align		4
.L_15:
        /*0044*/ 	.word	index@(vprintf)


	//----- nvinfo : EIATTR_MERCURY_ISA_VERSION
	.align		4
.L_16:
        /*0048*/ 	.byte	0x03, 0x5f
        /*004a*/ 	.short	0x0101


	//----- nvinfo : EIATTR_VRC_CTA_INIT_COUNT
	.align		4
        /*004c*/ 	.byte	0x02, 0x4a
	.zero		1
	.zero		1


	//----- nvinfo : EIATTR_SYSCALL_OFFSETS
	.align		4
        /*0050*/ 	.byte	0x04, 0x46
        /*0052*/ 	.short	(.L_18 - .L_17)


	//   ....[0]....
.L_17:
        /*0054*/ 	.word	0x000001e0


	//   ....[1]....
        /*0058*/ 	.word	0x000002d0


	//   ....[2]....
        /*005c*/ 	.word	0x000003c0


	//   ....[3]....
        /*0060*/ 	.word	0x000004b0


	//   ....[4]....
        /*0064*/ 	.word	0x000005a0


	//   ....[5]....
        /*0068*/ 	.word	0x00000690


	//   ....[6]....
        /*006c*/ 	.word	0x00000780


	//   ....[7]....
        /*0070*/ 	.word	0x00000870


	//   ....[8]....
        /*0074*/ 	.word	0x00000960


	//----- nvinfo : EIATTR_EXIT_INSTR_OFFSETS
	.align		4
.L_18:
        /*0078*/ 	.byte	0x04, 0x1c
        /*007a*/ 	.short	(.L_20 - .L_19)


	//   ....[0]....
.L_19:
        /*007c*/ 	.word	0x000000b0


	//   ....[1]....
        /*0080*/ 	.word	0x00000970


	//----- nvinfo : EIATTR_CRS_STACK_SIZE
	.align		4
.L_20:
        /*0084*/ 	.byte	0x04, 0x1e
        /*0086*/ 	.short	(.L_22 - .L_21)
.L_21:
        /*0088*/ 	.word	0x00000000


	//----- nvinfo : EIATTR_CBANK_PARAM_SIZE
	.align		4
.L_22:
        /*008c*/ 	.byte	0x03, 0x19
        /*008e*/ 	.short	0x0018


	//----- nvinfo : EIATTR_PARAM_CBANK
	.align		4
        /*0090*/ 	.byte	0x04, 0x0a
        /*0092*/ 	.short	(.L_24 - .L_23)
	.align		4
.L_23:
        /*0094*/ 	.word	index@(.nv.constant0._Z8multiplyPiS_S_)
        /*0098*/ 	.short	0x0380
        /*009a*/ 	.short	0x0018


	//----- nvinfo : EIATTR_SW_WAR
	.align		4
.L_24:
        /*009c*/ 	.byte	0x04, 0x36
        /*009e*/ 	.short	(.L_26 - .L_25)
.L_25:
        /*00a0*/ 	.word	0x00000008
.L_26:


//--------------------- .nv.callgraph             --------------------------
	.section	.nv.callgraph,"",@"SHT_CUDA_CALLGRAPH"
	.align	4
	.sectionentsize	8
	.align		4
        /*0000*/ 	.word	0x00000000
	.align		4
        /*0004*/ 	.word	0xffffffff
	.align		4
        /*0008*/ 	.word	index@(_Z8multiplyPiS_S_)
	.align		4
        /*000c*/ 	.word	index@(vprintf)
	.align		4
        /*0010*/ 	.word	0x00000000
	.align		4
        /*0014*/ 	.word	0xfffffffe
	.align		4
        /*0018*/ 	.word	0x00000000
	.align		4
        /*001c*/ 	.word	0xfffffffd
	.align		4
        /*0020*/ 	.word	0x00000000
	.align		4
        /*0024*/ 	.word	0xfffffffc


//--------------------- .nv.constant4             --------------------------
	.section	.nv.constant4,"a",@progbits
	.align	8
	.align		8
.nv.constant4:
        /*0000*/ 	.dword	vprintf
	.align		8
        /*0008*/ 	.dword	$str


//--------------------- .text._Z8multiplyPiS_S_   --------------------------
	.section	.text._Z8multiplyPiS_S_,"ax",@progbits
	.align	128
        .global         _Z8multiplyPiS_S_
        .type           _Z8multiplyPiS_S_,@function
        .size           _Z8multiplyPiS_S_,(.L_x_10 - _Z8multiplyPiS_S_)
        .other          _Z8multiplyPiS_S_,@"STO_CUDA_ENTRY STV_DEFAULT"
_Z8multiplyPiS_S_:
.text._Z8multiplyPiS_S_:
[----:B------:R-:W0:Y:S01]  /*0000*/  LDC R1, c[0x0][0x37c] ;  /* 0x0000df00ff017b82 */ /* 0x000e220000000800 */
[----:B------:R-:W1:Y:S01]  /*0010*/  S2R R3, SR_TID.X ;  /* 0x0000000000037919 */ /* 0x000e620000002100 */
[----:B------:R-:W2:Y:S06]  /*0020*/  LDCU UR5, c[0x0][0x2fc] ;  /* 0x00005f80ff0577ac */ /* 0x000eac0008000800 */
[----:B------:R-:W1:Y:S01]  /*0030*/  S2UR UR6, SR_CTAID.X ;  /* 0x00000000000679c3 */ /* 0x000e620000002500 */
[----:B0-----:R-:W-:Y:S01]  /*0040*/  VIADD R1, R1, 0xfffffff0 ;  /* 0xfffffff001017836 */ /* 0x001fe20000000000 */
[----:B------:R-:W0:Y:S06]  /*0050*/  LDCU UR4, c[0x0][0x2f8] ;  /* 0x00005f00ff0477ac */ /* 0x000e2c0008000800 */
[----:B------:R-:W1:Y:S01]  /*0060*/  LDC R0, c[0x0][0x360] ;  /* 0x0000d800ff007b82 */ /* 0x000e620000000800 */
[----:B0-----:R-:W-:-:S05]  /*0070*/  IADD3 R2, P1, PT, R1, UR4, RZ ;  /* 0x0000000401027c10 */ /* 0x001fca000ff3e0ff */
[----:B--2---:R-:W-:Y:S02]  /*0080*/  IMAD.X R22, RZ, RZ, UR5, P1 ;  /* 0x00000005ff167e24 */ /* 0x004fe400088e06ff */
[----:B-1----:R-:W-:-:S05]  /*0090*/  IMAD R3, R0, UR6, R3 ;  /* 0x0000000600037c24 */ /* 0x002fca000f8e0203 */
[----:B------:R-:W-:-:S13]  /*00a0*/  ISETP.GT.AND P0, PT, R3, 0x9, PT ;  /* 0x000000090300780c */ /* 0x000fda0003f04270 */
[----:B------:R-:W-:Y:S05]  /*00b0*/  @P0 EXIT ;  /* 0x000000000000094d */ /* 0x000fea0003800000 */
[----:B------:R-:W0:Y:S01]  /*00c0*/  LDC.64 R18, c[0x0][0x380] ;  /* 0x0000e000ff127b82 */ /* 0x000e220000000a00 */
[----:B------:R-:W1:Y:S07]  /*00d0*/  LDCU.64 UR36, c[0x0][0x358] ;  /* 0x00006b00ff2477ac */ /* 0x000e6e0008000a00 */
[----:B------:R-:W2:Y:S01]  /*00e0*/  LDC.64 R16, c[0x0][0x390] ;  /* 0x0000e400ff107b82 */ /* 0x000ea20000000a00 */
[----:B------:R-:W-:Y:S01]  /*00f0*/  HFMA2 R9, -RZ, RZ, 0, 5.9604644775390625e-08 ;  /* 0x00000001ff097431 */ /* 0x000fe200000001ff */
[----:B------:R-:W-:Y:S01]  /*0100*/  MOV R23, 0x0 ;  /* 0x0000000000177802 */ /* 0x000fe20000000f00 */
[----:B------:R-:W3:Y:S01]  /*0110*/  LDCU.64 UR4, c[0x4][0x8] ;  /* 0x01000100ff0477ac */ /* 0x000ee20008000a00 */
[----:B0-----:R-:W-:-:S05]  /*0120*/  IMAD.WIDE R18, R3, 0x4, R18 ;  /* 0x0000000403127825 */ /* 0x001fca00078e0212 */
[----:B-1----:R-:W4:Y:S01]  /*0130*/  LDG.E R8, desc[UR36][R18.64] ;  /* 0x0000002412087981 */ /* 0x002f22000c1e1900 */
[----:B------:R0:W1:Y:S01]  /*0140*/  LDC.64 R10, c[0x4][R23] ;  /* 0x01000000170a7b82 */ /* 0x0000620000000a00 */
[----:B---3--:R-:W-:Y:S01]  /*0150*/  IMAD.U32 R4, RZ, RZ, UR4 ;  /* 0x00000004ff047e24 */ /* 0x008fe2000f8e00ff */
[----:B------:R-:W-:Y:S01]  /*0160*/  MOV R6, R2 ;  /* 0x0000000200067202 */ /* 0x000fe20000000f00 */
[----:B--2---:R-:W-:-:S04]  /*0170*/  IMAD.WIDE R16, R3, 0x4, R16 ;  /* 0x0000000403107825 */ /* 0x004fc800078e0210 */
[----:B------:R-:W-:Y:S02]  /*0180*/  IMAD.U32 R5, RZ, RZ, UR5 ;  /* 0x00000005ff057e24 */ /* 0x000fe4000f8e00ff */
[----:B------:R-:W-:Y:S01]  /*0190*/  IMAD.MOV.U32 R7, RZ, RZ, R22 ;  /* 0x000000ffff077224 */ /* 0x000fe200078e0016 */
[----:B----4-:R0:W-:Y:S04]  /*01a0*/  STL.64 [R1], R8 ;  /* 0x0000000801007387 */ /* 0x0101e80000100a00 */
[----:B------:R0:W-:Y:S04]  /*01b0*/  STL [R1+0x8], R8 ;  /* 0x0000080801007387 */ /* 0x0001e80000100800 */
[----:B-1----:R0:W-:Y:S02]  /*01c0*/  STG.E desc[UR36][R16.64], R8 ;  /* 0x0000000810007986 */ /* 0x0021e4000c101924 */
[----:B------:R-:W-:-:S07]  /*01d0*/  LEPC R20, `(.L_x_0) ;  /* 0x000000001014794e */ /* 0x000fce0000000000 */
[----:B0-----:R-:W-:Y:S05]  /*01e0*/  CALL.ABS.NOINC R10 ;  /* 0x000000000a007343 */ /* 0x001fea0003c00000 */
.L_x_0:
[----:B------:R-:W2:Y:S01]  /*01f0*/  LDG.E R0, desc[UR36][R18.64] ;  /* 0x0000002412007981 */ /* 0x000ea2000c1e1900 */
[----:B------:R-:W-:Y:S01]  /*0200*/  IMAD.MOV.U32 R9, RZ, RZ, 0x2 ;  /* 0x00000002ff097424 */ /* 0x000fe200078e00ff */
[----:B------:R-:W0:Y:S01]  /*0210*/  LDCU.64 UR4, c[0x4][0x8] ;  /* 0x01000100ff0477ac */ /* 0x000e220008000a00 */
[----:B--2---:R-:W-:-:S05]  /*0220*/  SHF.L.U32 R0, R0, 0x1, RZ ;  /* 0x0000000100007819 */ /* 0x004fca00000006ff */
[----:B------:R1:W-:Y:S04]  /*0230*/  STG.E desc[UR36][R16.64], R0 ;  /* 0x0000000010007986 */ /* 0x0003e8000c101924 */
[----:B------:R-:W2:Y:S01]  /*0240*/  LDG.E R8, desc[UR36][R18.64] ;  /* 0x0000002412087981 */ /* 0x000ea2000c1e1900 */
[----:B------:R1:W3:Y:S01]  /*0250*/  LDC.64 R10, c[0x4][R23] ;  /* 0x01000000170a7b82 */ /* 0x0002e20000000a00 */
[----:B0-----:R-:W-:Y:S01]  /*0260*/  MOV R4, UR4 ;  /* 0x0000000400047c02 */ /* 0x001fe20008000f00 */
[----:B------:R-:W-:Y:S01]  /*0270*/  IMAD.U32 R5, RZ, RZ, UR5 ;  /* 0x00000005ff057e24 */ /* 0x000fe2000f8e00ff */
[----:B------:R1:W-:Y:S01]  /*0280*/  STL [R1+0x8], R0 ;  /* 0x0000080001007387 */ /* 0x0003e20000100800 */
[----:B------:R-:W-:Y:S01]  /*0290*/  MOV R6, R2 ;  /* 0x0000000200067202 */ /* 0x000fe20000000f00 */
[----:B------:R-:W-:-:S02]  /*02a0*/  IMAD.MOV.U32 R7, RZ, RZ, R22 ;  /* 0x000000ffff077224 */ /* 0x000fc400078e0016 */
[----:B--23--:R1:W-:Y:S05]  /*02b0*/  STL.64 [R1], R8 ;  /* 0x0000000801007387 */ /* 0x00c3ea0000100a00 */
[----:B------:R-:W-:-:S07]  /*02c0*/  LEPC R20, `(.L_x_1) ;  /* 0x000000001014794e */ /* 0x000fce0000000000 */
[----:B-1----:R-:W-:Y:S05]  /*02d0*/  CALL.ABS.NOINC R10 ;  /* 0x000000000a007343 */ /* 0x002fea0003c00000 */
.L_x_1:
[----:B------:R-:W2:Y:S01]  /*02e0*/  LDG.E R0, desc[UR36][R18.64] ;  /* 0x0000002412007981 */ /* 0x000ea2000c1e1900 */
[----:B------:R-:W-:Y:S01]  /*02f0*/  HFMA2 R9, -RZ, RZ, 0, 1.78813934326171875e-07 ;  /* 0x00000003ff097431 */ /* 0x000fe200000001ff */
[----:B------:R-:W0:Y:S01]  /*0300*/  LDCU.64 UR4, c[0x4][0x8] ;  /* 0x01000100ff0477ac */ /* 0x000e220008000a00 */
[----:B--2---:R-:W-:-:S05]  /*0310*/  IMAD R0, R0, 0x3, RZ ;  /* 0x0000000300007824 */ /* 0x004fca00078e02ff */
[----:B------:R1:W-:Y:S04]  /*0320*/  STG.E desc[UR36][R16.64], R0 ;  /* 0x0000000010007986 */ /* 0x0003e8000c101924 */
[----:B------:R-:W2:Y:S01]  /*0330*/  LDG.E R8, desc[UR36][R18.64] ;  /* 0x0000002412087981 */ /* 0x000ea2000c1e1900 */
[----:B------:R1:W3:Y:S01]  /*0340*/  LDC.64 R10, c[0x4][R23] ;  /* 0x01000000170a7b82 */ /* 0x0002e20000000a00 */
[----:B0-----:R-:W-:Y:S01]  /*0350*/  IMAD.U32 R4, RZ, RZ, UR4 ;  /* 0x00000004ff047e24 */ /* 0x001fe2000f8e00ff */
[----:B------:R-:W-:Y:S01]  /*0360*/  MOV R5, UR5 ;  /* 0x0000000500057c02 */ /* 0x000fe20008000f00 */
[----:B------:R1:W-:Y:S01]  /*0370*/  STL [R1+0x8], R0 ;  /* 0x0000080001007387 */ /* 0x0003e20000100800 */
[----:B------:R-:W-:Y:S01]  /*0380*/  IMAD.MOV.U32 R6, RZ, RZ, R2 ;  /* 0x000000ffff067224 */ /* 0x000fe200078e0002 */
[----:B------:R-:W-:-:S02]  /*0390*/  MOV R7, R22 ;  /* 0x0000001600077202 */ /* 0x000fc40000000f00 */
[----:B--23--:R1:W-:Y:S05]  /*03a0*/  STL.64 [R1], R8 ;  /* 0x0000000801007387 */ /* 0x00c3ea0000100a00 */
[----:B------:R-:W-:-:S07]  /*03b0*/  LEPC R20, `(.L_x_2) ;  /* 0x000000001014794e */ /* 0x000fce0000000000 */
[----:B-1----:R-:W-:Y:S05]  /*03c0*/  CALL.ABS.NOINC R10 ;  /* 0x000000000a007343 */ /* 0x002fea0003c00000 */
.L_x_2:
[----:B------:R-:W2:Y:S01]  /*03d0*/  LDG.E R0, desc[UR36][R18.64] ;  /* 0x0000002412007981 */ /* 0x000ea2000c1e1900 */
[----:B------:R-:W-:Y:S01]  /*03e0*/  HFMA2 R9, -RZ, RZ, 0, 2.384185791015625e-07 ;  /* 0x00000004ff097431 */ /* 0x000fe200000001ff */
[----:B------:R-:W0:Y:S01]  /*03f0*/  LDCU.64 UR4, c[0x4][0x8] ;  /* 0x01000100ff0477ac */ /* 0x000e220008000a00 */
[----:B--2---:R-:W-:-:S05]  /*0400*/  IMAD.SHL.U32 R0, R0, 0x4, RZ ;  /* 0x0000000400007824 */ /* 0x004fca00078e00ff */
        /* <DEDUP_REMOVED lines=11> */
.L_x_3:
[----:B------:R-:W2:Y:S01]  /*04c0*/  LDG.E R0, desc[UR36][R18.64] ;  /* 0x0000002412007981 */ /* 0x000ea2000c1e1900 */
[----:B------:R-:W-:Y:S01]  /*04d0*/  IMAD.MOV.U32 R9, RZ, RZ, 0x5 ;  /* 0x00000005ff097424 */ /* 0x000fe200078e00ff */
[----:B------:R-:W0:Y:S01]  /*04e0*/  LDCU.64 UR4, c[0x4][0x8] ;  /* 0x01000100ff0477ac */ /* 0x000e220008000a00 */
[----:B--2---:R-:W-:-:S05]  /*04f0*/  IMAD R0, R0, 0x5, RZ ;  /* 0x0000000500007824 */ /* 0x004fca00078e02ff */
        /* <DEDUP_REMOVED lines=11> */
.L_x_4:
[----:B------:R-:W2:Y:S01]  /*05b0*/  LDG.E R0, desc[UR36][R18.64] ;  /* 0x0000002412007981 */ /* 0x000ea2000c1e1900 */
[----:B------:R-:W-:Y:S01]  /*05c0*/  HFMA2 R9, -RZ, RZ, 0, 3.5762786865234375e-07 ;  /* 0x00000006ff097431 */ /* 0x000fe200000001ff */
        /* <DEDUP_REMOVED lines=13> */
.L_x_5:
        /* <DEDUP_REMOVED lines=15> */
.L_x_6:
        /* <DEDUP_REMOVED lines=15> */
.L_x_7:
[----:B------:R-:W2:Y:S01]  /*0880*/  LDG.E R0, desc[UR36][R18.64] ;  /* 0x0000002412007981 */ /* 0x000ea2000c1e1900 */
[----:B------:R-:W-:Y:S01]  /*0890*/  HFMA2 R9, -RZ, RZ, 0, 5.36441802978515625e-07 ;  /* 0x00000009ff097431 */ /* 0x000fe200000001ff */
        /* <DEDUP_REMOVED lines=13> */
.L_x_8:
[----:B------:R-:W-:Y:S05]  /*0970*/  EXIT ;  /* 0x000000000000794d */ /* 0x000fea0003800000 */
.L_x_9:
[----:B------:R-:W-:-:S00]  /*0980*/  BRA `(.L_x_9) ;  /* 0xfffffffc00fc7947 */ /* 0x000fc0000383ffff */
[----:B------:R-:W-:-:S00]  /*0990*/  NOP ;  /* 0x0000000000007918 */ /* 0x000fc00000000000 */
        /* <DEDUP_REMOVED lines=14> */
.L_x_10:


//--------------------- .nv.global.init           --------------------------
	.section	.nv.global.init,"aw",@progbits
.nv.global.init:
	.type		$str,@object
	.size		$str,(.L_0 - $str)
$str:
        /*0000*/ 	.byte	0x25, 0x64, 0x20, 0x78, 0x20, 0x25, 0x64, 0x20, 0x3d, 0x20, 0x25, 0x64, 0x0a, 0x00
.L_0:


//--------------------- .nv.shared.reserved.0     --------------------------
	.section	.nv.shared.reserved.0,"aw",@nobits
	.weak		__nv_reservedSMEM_offset_0_alias
	.size		__nv_reservedSMEM_offset_0_alias, 0, 64
	.other		__nv_reservedSMEM_offset_0_alias,@"STO_CUDA_RESERVED_SHARED STV_DEFAULT"
__nv_reservedSMEM_offset_0_alias:
	.zero		0
	.zero		64


//--------------------- .nv.constant0._Z8multiplyPiS_S_ --------------------------
	.section	.nv.constant0._Z8multiplyPiS_S_,"a",@progbits
	.sectionflags	@""
	.align	4
.nv.constant0._Z8multiplyPiS_S_:
	.zero		920


//--------------------- SYMBOLS --------------------------

	.type		.nv.reservedSmem.offset0,@object
	.size		.nv.reservedSmem.offset0,0x4
	.type		vprintf,@function
